	.headerflags	@"EF_CUDA_TEXMODE_UNIFIED EF_CUDA_64BIT_ADDRESS EF_CUDA_ACCELERATORS EF_CUDA_SM90 EF_CUDA_VIRTUAL_SM(EF_CUDA_SM90)"
	.elftype	@"ET_EXEC"


//--------------------- .nv.info                  --------------------------
	.section	.nv.info,"",@"SHT_CUDA_INFO"
	.align	4


	//----- nvinfo : EIATTR_REGCOUNT
	.align		4
        /*0000*/ 	.byte	0x04, 0x2f
        /*0002*/ 	.short	(.L_3 - .L_2)
	.align		4
.L_2:
        /*0004*/ 	.word	index@(triton_poi_fused__native_batch_norm_legit_no_training_add_21)
        /*0008*/ 	.word	0x00000020


	//----- nvinfo : EIATTR_MIN_STACK_SIZE
	.align		4
.L_3:
        /*000c*/ 	.byte	0x04, 0x12
        /*000e*/ 	.short	(.L_5 - .L_4)
	.align		4
.L_4:
        /*0010*/ 	.word	index@(triton_poi_fused__native_batch_norm_legit_no_training_add_21)
        /*0014*/ 	.word	0x00000000


	//----- nvinfo : EIATTR_FRAME_SIZE
	.align		4
.L_5:
        /*0018*/ 	.byte	0x04, 0x11
        /*001a*/ 	.short	(.L_7 - .L_6)
	.align		4
.L_6:
        /*001c*/ 	.word	index@(triton_poi_fused__native_batch_norm_legit_no_training_add_21)
        /*0020*/ 	.word	0x00000000


	//----- nvinfo : EIATTR_MIN_STACK_SIZE
	.align		4
.L_7:
        /*0024*/ 	.byte	0x04, 0x12
        /*0026*/ 	.short	(.L_9 - .L_8)
	.align		4
.L_8:
        /*0028*/ 	.word	index@(triton_poi_fused__native_batch_norm_legit_no_training_add_21)
        /*002c*/ 	.word	0x00000000
.L_9:


//--------------------- .nv.info.triton_poi_fused__native_batch_norm_legit_no_training_add_21 --------------------------
	.section	.nv.info.triton_poi_fused__native_batch_norm_legit_no_training_add_21,"",@"SHT_CUDA_INFO"
	.sectionflags	@""
	.align	4


	//----- nvinfo : EIATTR_CUDA_API_VERSION
	.align		4
        /*0000*/ 	.byte	0x04, 0x37
        /*0002*/ 	.short	(.L_11 - .L_10)
.L_10:
        /*0004*/ 	.word	0x0000007c


	//----- nvinfo : EIATTR_KPARAM_INFO
	.align		4
.L_11:
        /*0008*/ 	.byte	0x04, 0x17
        /*000a*/ 	.short	(.L_13 - .L_12)
.L_12:
        /*000c*/ 	.word	0x00000000
        /*0010*/ 	.short	0x0008
        /*0012*/ 	.short	0x003c
        /*0014*/ 	.byte	0x00, 0xf0, 0x11, 0x00


	//----- nvinfo : EIATTR_KPARAM_INFO
	.align		4
.L_13:
        /*0018*/ 	.byte	0x04, 0x17
        /*001a*/ 	.short	(.L_15 - .L_14)
.L_14:
        /*001c*/ 	.word	0x00000000
        /*0020*/ 	.short	0x0007
        /*0022*/ 	.short	0x0038
        /*0024*/ 	.byte	0x00, 0xf0, 0x11, 0x00


	//----- nvinfo : EIATTR_KPARAM_INFO
	.align		4
.L_15:
        /*0028*/ 	.byte	0x04, 0x17
        /*002a*/ 	.short	(.L_17 - .L_16)
.L_16:
        /*002c*/ 	.word	0x00000000
        /*0030*/ 	.short	0x0006
        /*0032*/ 	.short	0x0030
        /*0034*/ 	.byte	0x00, 0xf4, 0x21, 0x00


	//----- nvinfo : EIATTR_KPARAM_INFO
	.align		4
.L_17:
        /*0038*/ 	.byte	0x04, 0x17
        /*003a*/ 	.short	(.L_19 - .L_18)
.L_18:
        /*003c*/ 	.word	0x00000000
        /*0040*/ 	.short	0x0005
        /*0042*/ 	.short	0x0028
        /*0044*/ 	.byte	0x00, 0xf4, 0x21, 0x00


	//----- nvinfo : EIATTR_KPARAM_INFO
	.align		4
.L_19:
        /*0048*/ 	.byte	0x04, 0x17
        /*004a*/ 	.short	(.L_21 - .L_20)
.L_20:
        /*004c*/ 	.word	0x00000000
        /*0050*/ 	.short	0x0004
        /*0052*/ 	.short	0x0020
        /*0054*/ 	.byte	0x00, 0xf4, 0x21, 0x00


	//----- nvinfo : EIATTR_KPARAM_INFO
	.align		4
.L_21:
        /*0058*/ 	.byte	0x04, 0x17
        /*005a*/ 	.short	(.L_23 - .L_22)
.L_22:
        /*005c*/ 	.word	0x00000000
        /*0060*/ 	.short	0x0003
        /*0062*/ 	.short	0x0018
        /*0064*/ 	.byte	0x00, 0xf4, 0x21, 0x00


	//----- nvinfo : EIATTR_KPARAM_INFO
	.align		4
.L_23:
        /*0068*/ 	.byte	0x04, 0x17
        /*006a*/ 	.short	(.L_25 - .L_24)
.L_24:
        /*006c*/ 	.word	0x00000000
        /*0070*/ 	.short	0x0002
        /*0072*/ 	.short	0x0010
        /*0074*/ 	.byte	0x00, 0xf4, 0x21, 0x00


	//----- nvinfo : EIATTR_KPARAM_INFO
	.align		4
.L_25:
        /*0078*/ 	.byte	0x04, 0x17
        /*007a*/ 	.short	(.L_27 - .L_26)
.L_26:
        /*007c*/ 	.word	0x00000000
        /*0080*/ 	.short	0x0001
        /*0082*/ 	.short	0x0008
        /*0084*/ 	.byte	0x00, 0xf4, 0x21, 0x00


	//----- nvinfo : EIATTR_KPARAM_INFO
	.align		4
.L_27:
        /*0088*/ 	.byte	0x04, 0x17
        /*008a*/ 	.short	(.L_29 - .L_28)
.L_28:
        /*008c*/ 	.word	0x00000000
        /*0090*/ 	.short	0x0000
        /*0092*/ 	.short	0x0000
        /*0094*/ 	.byte	0x00, 0xf4, 0x21, 0x00


	//----- nvinfo : EIATTR_SPARSE_MMA_MASK
	.align		4
.L_29:
        /*0098*/ 	.byte	0x03, 0x50
        /*009a*/ 	.short	0x0000


	//----- nvinfo : EIATTR_MAXREG_COUNT
	.align		4
        /*009c*/ 	.byte	0x03, 0x1b
        /*009e*/ 	.short	0x00ff


	//----- nvinfo : EIATTR_EXIT_INSTR_OFFSETS
	.align		4
        /*00a0*/ 	.byte	0x04, 0x1c
        /*00a2*/ 	.short	(.L_31 - .L_30)


	//   ....[0]....
.L_30:
        /*00a4*/ 	.word	0x00000fd0


	//   ....[1]....
        /*00a8*/ 	.word	0x00001070


	//----- nvinfo : EIATTR_REQNTID
	.align		4
.L_31:
        /*00ac*/ 	.byte	0x04, 0x10
        /*00ae*/ 	.short	(.L_33 - .L_32)
.L_32:
        /*00b0*/ 	.word	0x00000080
        /*00b4*/ 	.word	0x00000001
        /*00b8*/ 	.word	0x00000001


	//----- nvinfo : EIATTR_CBANK_PARAM_SIZE
	.align		4
.L_33:
        /*00bc*/ 	.byte	0x03, 0x19
        /*00be*/ 	.short	0x0040


	//----- nvinfo : EIATTR_PARAM_CBANK
	.align		4
        /*00c0*/ 	.byte	0x04, 0x0a
        /*00c2*/ 	.short	(.L_35 - .L_34)
	.align		4
.L_34:
        /*00c4*/ 	.word	index@(.nv.constant0.triton_poi_fused__native_batch_norm_legit_no_training_add_21)
        /*00c8*/ 	.short	0x0210
        /*00ca*/ 	.short	0x0040


	//----- nvinfo : EIATTR_SW_WAR
	.align		4
.L_35:
        /*00cc*/ 	.byte	0x04, 0x36
        /*00ce*/ 	.short	(.L_37 - .L_36)
.L_36:
        /*00d0*/ 	.word	0x00000008
.L_37:


//--------------------- .nv.callgraph             --------------------------
	.section	.nv.callgraph,"",@"SHT_CUDA_CALLGRAPH"
	.align	4
	.sectionentsize	8
	.align		4
        /*0000*/ 	.word	0x00000000
	.align		4
        /*0004*/ 	.word	0xffffffff
	.align		4
        /*0008*/ 	.word	0x00000000
	.align		4
        /*000c*/ 	.word	0xfffffffe
	.align		4
        /*0010*/ 	.word	0x00000000
	.align		4
        /*0014*/ 	.word	0xfffffffd
	.align		4
        /*0018*/ 	.word	0x00000000
	.align		4
        /*001c*/ 	.word	0xfffffffc


//--------------------- .nv.constant4             --------------------------
	.section	.nv.constant4,"a",@progbits
	.align	8
	.align		8
.nv.constant4:
        /*0000*/ 	.dword	_$_str
	.align		8
        /*0008*/ 	.dword	_$_str_$_2


//--------------------- .text.triton_poi_fused__native_batch_norm_legit_no_training_add_21 --------------------------
	.section	.text.triton_poi_fused__native_batch_norm_legit_no_training_add_21,"ax",@progbits
	.sectionflags	@"SHF_BARRIERS=1"
	.align	128
        .global         triton_poi_fused__native_batch_norm_legit_no_training_add_21
        .type           triton_poi_fused__native_batch_norm_legit_no_training_add_21,@function
        .size           triton_poi_fused__native_batch_norm_legit_no_training_add_21,(.L_x_1 - triton_poi_fused__native_batch_norm_legit_no_training_add_21)
        .other          triton_poi_fused__native_batch_norm_legit_no_training_add_21,@"STO_CUDA_ENTRY STV_DEFAULT"
triton_poi_fused__native_batch_norm_legit_no_training_add_21:
.text.triton_poi_fused__native_batch_norm_legit_no_training_add_21:
[----:B------:R-:W0:Y:S01]  /*0000*/  LDC R1, c[0x0][0x28] ;  /* 0x00000a00ff017b82 */ /* 0x000e220000000800 */
[----:B------:R-:W1:Y:S07]  /*0010*/  S2R R2, SR_TID.X ;  /* 0x0000000000027919 */ /* 0x000e6e0000002100 */
[----:B------:R-:W2:Y:S01]  /*0020*/  S2UR UR4, SR_CTAID.Y ;  /* 0x00000000000479c3 */ /* 0x000ea20000002600 */
[----:B------:R-:W-:Y:S02]  /*0030*/  CS2R R8, SRZ ;  /* 0x0000000000087805 */ /* 0x000fe4000001ff00 */
[----:B------:R-:W-:Y:S01]  /*0040*/  CS2R R10, SRZ ;  /* 0x00000000000a7805 */ /* 0x000fe2000001ff00 */
[----:B------:R-:W3:Y:S01]  /*0050*/  S2R R0, SR_CTAID.X ;  /* 0x0000000000007919 */ /* 0x000ee20000002500 */
[----:B------:R-:W-:-:S03]  /*0060*/  ULDC.64 UR8, c[0x0][0x208] ;  /* 0x0000820000087ab9 */ /* 0x000fc60000000a00 */
[----:B------:R-:W4:Y:S08]  /*0070*/  LDC.64 R12, c[0x0][0x210] ;  /* 0x00008400ff0c7b82 */ /* 0x000f300000000a00 */
[----:B------:R-:W5:Y:S01]  /*0080*/  LDC.64 R28, c[0x0][0x218] ;  /* 0x00008600ff1c7b82 */ /* 0x000f620000000a00 */
[----:B--2---:R-:W-:-:S07]  /*0090*/  USHF.L.U32 UR4, UR4, 0x5, URZ ;  /* 0x0000000504047899 */ /* 0x004fce000800063f */
[----:B------:R-:W2:Y:S01]  /*00a0*/  LDC.64 R24, c[0x0][0x220] ;  /* 0x00008800ff187b82 */ /* 0x000ea20000000a00 */
[----:B-1----:R-:W-:Y:S02]  /*00b0*/  SHF.R.U32.HI R4, RZ, 0x3, R2 ;  /* 0x00000003ff047819 */ /* 0x002fe40000011602 */
[----:B------:R-:W-:Y:S02]  /*00c0*/  SHF.L.U32 R3, R2, 0x2, RZ ;  /* 0x0000000202037819 */ /* 0x000fe400000006ff */
[----:B---3--:R-:W-:Y:S02]  /*00d0*/  SHF.L.U32 R0, R0, 0x5, RZ ;  /* 0x0000000500007819 */ /* 0x008fe400000006ff */
[----:B------:R-:W-:Y:S02]  /*00e0*/  SGXT.U32 R4, R4, 0x4 ;  /* 0x000000040404781a */ /* 0x000fe40000000000 */
[----:B------:R-:W-:Y:S02]  /*00f0*/  LOP3.LUT R3, R0, 0x1c, R3, 0xf8, !PT ;  /* 0x0000001c00037812 */ /* 0x000fe400078ef803 */
[----:B------:R-:W-:-:S02]  /*0100*/  LOP3.LUT R6, R4, UR4, RZ, 0xfc, !PT ;  /* 0x0000000404067c12 */ /* 0x000fc4000f8efcff */
[----:B------:R-:W-:Y:S02]  /*0110*/  ISETP.GE.AND P0, PT, R3, 0x60, PT ;  /* 0x000000600300780c */ /* 0x000fe40003f06270 */
[C---:B------:R-:W-:Y:S01]  /*0120*/  LOP3.LUT R4, R6.reuse, 0x10, RZ, 0xfc, !PT ;  /* 0x0000001006047812 */ /* 0x040fe200078efcff */
[C---:B------:R-:W-:Y:S01]  /*0130*/  IMAD R27, R6.reuse, 0x60, R3 ;  /* 0x00000060061b7824 */ /* 0x040fe200078e0203 */
[----:B------:R-:W-:Y:S02]  /*0140*/  ISETP.LT.AND P1, PT, R6, 0xc4, !P0 ;  /* 0x000000c40600780c */ /* 0x000fe40004721270 */
[----:B------:R-:W-:Y:S02]  /*0150*/  CS2R R6, SRZ ;  /* 0x0000000000067805 */ /* 0x000fe4000001ff00 */
[----:B------:R-:W-:Y:S02]  /*0160*/  ISETP.LT.AND P2, PT, R4, 0xc4, !P0 ;  /* 0x000000c40400780c */ /* 0x000fe40004741270 */
[----:B------:R-:W-:-:S02]  /*0170*/  CS2R R4, SRZ ;  /* 0x0000000000047805 */ /* 0x000fc4000001ff00 */
[----:B------:R-:W-:Y:S01]  /*0180*/  IADD3 R15, R27, 0x600, RZ ;  /* 0x000006001b0f7810 */ /* 0x000fe20007ffe0ff */
[----:B----4-:R-:W-:-:S04]  /*0190*/  IMAD.WIDE R20, R27, 0x4, R12 ;  /* 0x000000041b147825 */ /* 0x010fc800078e020c */
[----:B------:R-:W-:Y:S01]  /*01a0*/  IMAD.WIDE R22, R15, 0x4, R12 ;  /* 0x000000040f167825 */ /* 0x000fe200078e020c */
[----:B------:R-:W-:Y:S02]  /*01b0*/  CS2R R12, SRZ ;  /* 0x00000000000c7805 */ /* 0x000fe4000001ff00 */
[----:B------:R-:W-:Y:S01]  /*01c0*/  CS2R R16, SRZ ;  /* 0x0000000000107805 */ /* 0x000fe2000001ff00 */
[--C-:B-----5:R-:W-:Y:S01]  /*01d0*/  IMAD.WIDE R26, R27, 0x4, R28.reuse ;  /* 0x000000041b1a7825 */ /* 0x120fe200078e021c */
[----:B------:R1:W3:Y:S01]  /*01e0*/  @P1 LDG.E.EL.128 R4, desc[UR8][R20.64] ;  /* 0x0000000814041981 */ /* 0x0002e2000c2e1d00 */
[----:B------:R-:W-:Y:S02]  /*01f0*/  CS2R R18, SRZ ;  /* 0x0000000000127805 */ /* 0x000fe4000001ff00 */
[----:B------:R-:W-:Y:S01]  /*0200*/  IMAD.WIDE R28, R15, 0x4, R28 ;  /* 0x000000040f1c7825 */ /* 0x000fe200078e021c */
[----:B------:R4:W5:Y:S01]  /*0210*/  @P2 LDG.E.EL.128 R8, desc[UR8][R22.64] ;  /* 0x0000000816082981 */ /* 0x000962000c2e1d00 */
[----:B------:R-:W-:-:S02]  /*0220*/  CS2R R14, SRZ ;  /* 0x00000000000e7805 */ /* 0x000fc4000001ff00 */
[----:B--2---:R-:W-:Y:S01]  /*0230*/  IMAD.WIDE R24, R3, 0x4, R24 ;  /* 0x0000000403187825 */ /* 0x004fe200078e0218 */
[----:B------:R-:W2:Y:S01]  /*0240*/  @P2 LDG.E.EL.128 R16, desc[UR8][R28.64] ;  /* 0x000000081c102981 */ /* 0x000ea2000c2e1d00 */
[----:B-1----:R-:W-:-:S03]  /*0250*/  CS2R R20, SRZ ;  /* 0x0000000000147805 */ /* 0x002fc6000001ff00 */
[----:B------:R1:W2:Y:S01]  /*0260*/  @P1 LDG.E.EL.128 R12, desc[UR8][R26.64] ;  /* 0x000000081a0c1981 */ /* 0x0002a2000c2e1d00 */
[----:B----4-:R-:W-:-:S06]  /*0270*/  CS2R R22, SRZ ;  /* 0x0000000000167805 */ /* 0x010fcc000001ff00 */
[----:B------:R4:W2:Y:S01]  /*0280*/  @!P0 LDG.E.EL.128 R20, desc[UR8][R24.64] ;  /* 0x0000000818148981 */ /* 0x0008a2000c2e1d00 */
[----:B-1----:R-:W1:Y:S01]  /*0290*/  LDC.64 R26, c[0x0][0x228] ;  /* 0x00008a00ff1a7b82 */ /* 0x002e620000000a00 */
[----:B----4-:R-:W-:Y:S01]  /*02a0*/  CS2R R24, SRZ ;  /* 0x0000000000187805 */ /* 0x010fe2000001ff00 */
[C---:B--2---:R-:W-:Y:S01]  /*02b0*/  FADD R28, -R23.reuse, R15 ;  /* 0x0000000f171c7221 */ /* 0x044fe20000000100 */
[----:B------:R-:W-:Y:S01]  /*02c0*/  FADD R19, -R23, R19 ;  /* 0x0000001317137221 */ /* 0x000fe20000000100 */
[C---:B------:R-:W-:Y:S01]  /*02d0*/  FADD R14, -R22.reuse, R14 ;  /* 0x0000000e160e7221 */ /* 0x040fe20000000100 */
[----:B------:R-:W-:Y:S01]  /*02e0*/  FADD R18, -R22, R18 ;  /* 0x0000001216127221 */ /* 0x000fe20000000100 */
[----:B-1----:R-:W-:Y:S01]  /*02f0*/  IMAD.WIDE R22, R3, 0x4, R26 ;  /* 0x0000000403167825 */ /* 0x002fe200078e021a */
[----:B------:R-:W-:-:S06]  /*0300*/  CS2R R26, SRZ ;  /* 0x00000000001a7805 */ /* 0x000fcc000001ff00 */
[----:B------:R-:W2:Y:S01]  /*0310*/  @!P0 LDG.E.EL.128 R24, desc[UR8][R22.64] ;  /* 0x0000000816188981 */ /* 0x000ea2000c2e1d00 */
[C---:B------:R-:W-:Y:S01]  /*0320*/  FADD R13, -R21.reuse, R13 ;  /* 0x0000000d150d7221 */ /* 0x040fe20000000100 */
[----:B------:R-:W-:Y:S01]  /*0330*/  FADD R17, -R21, R17 ;  /* 0x0000001115117221 */ /* 0x000fe20000000100 */
[C---:B------:R-:W-:Y:S01]  /*0340*/  FADD R12, -R20.reuse, R12 ;  /* 0x0000000c140c7221 */ /* 0x040fe20000000100 */
[----:B------:R-:W-:Y:S01]  /*0350*/  FADD R20, -R20, R16 ;  /* 0x0000001014147221 */ /* 0x000fe20000000100 */
[----:B------:R-:W-:Y:S01]  /*0360*/  HFMA2.MMA R16, -RZ, RZ, 1.625, 0 ;  /* 0x3e800000ff107435 */ /* 0x000fe200000001ff */
[----:B--2---:R-:W-:Y:S01]  /*0370*/  FADD R24, R24, 9.9999997473787516356e-06 ;  /* 0x3727c5ac18187421 */ /* 0x004fe20000000000 */
[----:B------:R-:W-:-:S04]  /*0380*/  FADD R25, R25, 9.9999997473787516356e-06 ;  /* 0x3727c5ac19197421 */ /* 0x000fc80000000000 */
[----:B------:R-:W1:Y:S08]  /*0390*/  MUFU.SQRT R15, R25 ;  /* 0x00000019000f7308 */ /* 0x000e700000002000 */
[----:B------:R-:W2:Y:S01]  /*03a0*/  MUFU.SQRT R24, R24 ;  /* 0x0000001800187308 */ /* 0x000ea20000002000 */
[----:B------:R-:W-:-:S07]  /*03b0*/  FADD R26, R26, 9.9999997473787516356e-06 ;  /* 0x3727c5ac1a1a7421 */ /* 0x000fce0000000000 */
[----:B------:R-:W4:Y:S01]  /*03c0*/  MUFU.SQRT R21, R26 ;  /* 0x0000001a00157308 */ /* 0x000f220000002000 */
[C---:B-1----:R-:W-:Y:S02]  /*03d0*/  FSETP.GT.AND P2, PT, R15.reuse, 8.50705917302346158658e+37, PT ;  /* 0x7e8000000f00780b */ /* 0x042fe40003f44000 */
[C---:B--2---:R-:W-:Y:S02]  /*03e0*/  FSETP.GT.AND P6, PT, R24.reuse, 8.50705917302346158658e+37, PT ;  /* 0x7e8000001800780b */ /* 0x044fe40003fc4000 */
[----:B------:R-:W-:Y:S02]  /*03f0*/  FSETP.GEU.AND P1, PT, R24, 1.175494350822287508e-38, PT ;  /* 0x008000001800780b */ /* 0x000fe40003f2e000 */
[----:B------:R-:W-:-:S07]  /*0400*/  FSETP.GEU.AND P3, PT, R15, 1.175494350822287508e-38, PT ;  /* 0x008000000f00780b */ /* 0x000fce0003f6e000 */
[----:B------:R-:W-:Y:S01]  /*0410*/  @P2 FMUL R15, R15, 0.25 ;  /* 0x3e8000000f0f2820 */ /* 0x000fe20000400000 */
[C---:B----4-:R-:W-:Y:S01]  /*0420*/  FSETP.GT.AND P4, PT, R21.reuse, 8.50705917302346158658e+37, PT ;  /* 0x7e8000001500780b */ /* 0x050fe20003f84000 */
[----:B------:R-:W-:Y:S01]  /*0430*/  @P6 FMUL R24, R24, 0.25 ;  /* 0x3e80000018186820 */ /* 0x000fe20000400000 */
[----:B------:R-:W-:-:S03]  /*0440*/  FSETP.GEU.AND P5, PT, R21, 1.175494350822287508e-38, PT ;  /* 0x008000001500780b */ /* 0x000fc60003fae000 */
[----:B------:R-:W-:Y:S01]  /*0450*/  @!P1 FMUL R24, R24, 16777216 ;  /* 0x4b80000018189820 */ /* 0x000fe20000400000 */
[----:B------:R-:W-:Y:S01]  /*0460*/  @!P3 FMUL R15, R15, 16777216 ;  /* 0x4b8000000f0fb820 */ /* 0x000fe20000400000 */
[----:B------:R-:W-:-:S04]  /*0470*/  FADD R27, R27, 9.9999997473787516356e-06 ;  /* 0x3727c5ac1b1b7421 */ /* 0x000fc80000000000 */
[----:B------:R-:W1:Y:S02]  /*0480*/  MUFU.RCP R24, R24 ;  /* 0x0000001800187308 */ /* 0x000e640000001000 */
[----:B------:R-:W-:Y:S01]  /*0490*/  @P4 FMUL R21, R21, 0.25 ;  /* 0x3e80000015154820 */ /* 0x000fe20000400000 */
[----:B------:R-:W-:-:S05]  /*04a0*/  FSEL R23, R16, 1, P6 ;  /* 0x3f80000010177808 */ /* 0x000fca0003000000 */
[----:B------:R-:W2:Y:S01]  /*04b0*/  MUFU.RCP R15, R15 ;  /* 0x0000000f000f7308 */ /* 0x000ea20000001000 */
[----:B------:R-:W-:Y:S01]  /*04c0*/  @!P5 FMUL R21, R21, 16777216 ;  /* 0x4b8000001515d820 */ /* 0x000fe20000400000 */
[----:B------:R-:W-:-:S06]  /*04d0*/  FSEL R22, R16, 1, P2 ;  /* 0x3f80000010167808 */ /* 0x000fcc0001000000 */
[----:B------:R4:W1:Y:S01]  /*04e0*/  MUFU.SQRT R29, R27 ;  /* 0x0000001b001d7308 */ /* 0x0008620000002000 */
[----:B------:R-:W-:Y:S01]  /*04f0*/  @!P1 FMUL R23, R23, 16777216 ;  /* 0x4b80000017179820 */ /* 0x000fe20000400000 */
[----:B------:R-:W-:Y:S01]  /*0500*/  @!P3 FMUL R22, R22, 16777216 ;  /* 0x4b8000001616b820 */ /* 0x000fe20000400000 */
[----:B----4-:R-:W4:Y:S05]  /*0510*/  LDC.64 R26, c[0x0][0x230] ;  /* 0x00008c00ff1a7b82 */ /* 0x010f2a0000000a00 */
[----:B------:R3:W5:Y:S01]  /*0520*/  MUFU.RCP R25, R21 ;  /* 0x0000001500197308 */ /* 0x0007620000001000 */
[----:B-1----:R-:W-:Y:S01]  /*0530*/  FMUL R23, R24, R23 ;  /* 0x0000001718177220 */ /* 0x002fe20000400000 */
[----:B--2---:R-:W-:Y:S01]  /*0540*/  FMUL R24, R15, R22 ;  /* 0x000000160f187220 */ /* 0x004fe20000400000 */
[----:B------:R-:W-:-:S02]  /*0550*/  FSEL R22, R16, 1, P4 ;  /* 0x3f80000010167808 */ /* 0x000fc40002000000 */
[C---:B0-----:R-:W-:Y:S02]  /*0560*/  FSETP.GT.AND P6, PT, R29.reuse, 8.50705917302346158658e+37, PT ;  /* 0x7e8000001d00780b */ /* 0x041fe40003fc4000 */
[----:B------:R-:W-:Y:S01]  /*0570*/  FSETP.GEU.AND P1, PT, R29, 1.175494350822287508e-38, PT ;  /* 0x008000001d00780b */ /* 0x000fe20003f2e000 */
[----:B------:R-:W-:Y:S01]  /*0580*/  @!P5 FMUL R22, R22, 16777216 ;  /* 0x4b8000001616d820 */ /* 0x000fe20000400000 */
[-C--:B---3--:R-:W-:Y:S01]  /*0590*/  FMUL R21, R12, R23.reuse ;  /* 0x000000170c157220 */ /* 0x088fe20000400000 */
[----:B------:R-:W-:Y:S01]  /*05a0*/  FMUL R20, R20, R23 ;  /* 0x0000001714147220 */ /* 0x000fe20000400000 */
[----:B------:R-:W-:Y:S01]  /*05b0*/  FMUL R23, R17, R24 ;  /* 0x0000001811177220 */ /* 0x000fe20000400000 */
[----:B-----5:R-:W-:Y:S01]  /*05c0*/  FMUL R25, R25, R22 ;  /* 0x0000001619197220 */ /* 0x020fe20000400000 */
[----:B------:R-:W-:Y:S01]  /*05d0*/  FMUL R22, R13, R24 ;  /* 0x000000180d167220 */ /* 0x000fe20000400000 */
[----:B------:R-:W-:-:S04]  /*05e0*/  CS2R R12, SRZ ;  /* 0x00000000000c7805 */ /* 0x000fc8000001ff00 */
[----:B------:R-:W-:Y:S01]  /*05f0*/  @P6 FMUL R29, R29, 0.25 ;  /* 0x3e8000001d1d6820 */ /* 0x000fe20000400000 */
[----:B------:R-:W-:Y:S01]  /*0600*/  FMUL R24, R14, R25 ;  /* 0x000000190e187220 */ /* 0x000fe20000400000 */
[----:B------:R-:W-:Y:S01]  /*0610*/  CS2R R14, SRZ ;  /* 0x00000000000e7805 */ /* 0x000fe2000001ff00 */
[----:B----4-:R-:W-:-:S04]  /*0620*/  IMAD.WIDE R26, R3, 0x4, R26 ;  /* 0x00000004031a7825 */ /* 0x010fc800078e021a */
[----:B------:R-:W-:Y:S01]  /*0630*/  @!P1 FMUL R29, R29, 16777216 ;  /* 0x4b8000001d1d9820 */ /* 0x000fe20000400000 */
[----:B------:R0:W2:Y:S05]  /*0640*/  @!P0 LDG.E.EL.128 R12, desc[UR8][R26.64] ;  /* 0x000000081a0c8981 */ /* 0x0000aa000c2e1d00 */
[----:B------:R-:W1:Y:S01]  /*0650*/  MUFU.RCP R29, R29 ;  /* 0x0000001d001d7308 */ /* 0x000e620000001000 */
[----:B0-----:R-:W0:Y:S01]  /*0660*/  LDC.64 R26, c[0x0][0x238] ;  /* 0x00008e00ff1a7b82 */ /* 0x001e220000000a00 */
[----:B------:R-:W-:-:S05]  /*0670*/  FSEL R16, R16, 1, P6 ;  /* 0x3f80000010107808 */ /* 0x000fca0003000000 */
[----:B------:R-:W-:-:S04]  /*0680*/  @!P1 FMUL R16, R16, 16777216 ;  /* 0x4b80000010109820 */ /* 0x000fc80000400000 */
[----:B-1----:R-:W-:Y:S01]  /*0690*/  FMUL R16, R29, R16 ;  /* 0x000000101d107220 */ /* 0x002fe20000400000 */
[----:B------:R-:W-:-:S03]  /*06a0*/  FMUL R25, R18, R25 ;  /* 0x0000001912197220 */ /* 0x000fc60000400000 */
[-C--:B------:R-:W-:Y:S01]  /*06b0*/  FMUL R28, R28, R16.reuse ;  /* 0x000000101c1c7220 */ /* 0x080fe20000400000 */
[----:B------:R-:W-:Y:S01]  /*06c0*/  FMUL R29, R19, R16 ;  /* 0x00000010131d7220 */ /* 0x000fe20000400000 */
[----:B------:R-:W-:Y:S02]  /*06d0*/  CS2R R16, SRZ ;  /* 0x0000000000107805 */ /* 0x000fe4000001ff00 */
[----:B------:R-:W-:Y:S01]  /*06e0*/  CS2R R18, SRZ ;  /* 0x0000000000127805 */ /* 0x000fe2000001ff00 */
[----:B0-----:R-:W-:-:S05]  /*06f0*/  IMAD.WIDE R26, R3, 0x4, R26 ;  /* 0x00000004031a7825 */ /* 0x001fca00078e021a */
[----:B------:R-:W2:Y:S01]  /*0700*/  @!P0 LDG.E.EL.128 R16, desc[UR8][R26.64] ;  /* 0x000000081a108981 */ /* 0x000ea2000c2e1d00 */
[----:B------:R-:W0:Y:S01]  /*0710*/  S2R R3, SR_TID.X ;  /* 0x0000000000037919 */ /* 0x000e220000002100 */
[----:B------:R-:W1:Y:S01]  /*0720*/  S2UR UR6, SR_CgaCtaId ;  /* 0x00000000000679c3 */ /* 0x000e620000008800 */
[----:B------:R-:W-:Y:S01]  /*0730*/  UMOV UR5, 0x400 ;  /* 0x0000040000057882 */ /* 0x000fe20000000000 */
[----:B------:R-:W-:Y:S01]  /*0740*/  LOP3.LUT R0, R0, 0x1f, R2, 0xf8, !PT ;  /* 0x0000001f00007812 */ /* 0x000fe200078ef802 */
[----:B-1----:R-:W-:-:S03]  /*0750*/  UPRMT UR5, UR6, 0x654, UR5 ;  /* 0x0000065406057896 */ /* 0x002fc60008000005 */
[----:B------:R-:W-:Y:S01]  /*0760*/  ISETP.GE.AND P0, PT, R0, 0x60, PT ;  /* 0x000000600000780c */ /* 0x000fe20003f06270 */
[-CC-:B--2---:R-:W-:Y:S01]  /*0770*/  FFMA R21, R21, R12.reuse, R16.reuse ;  /* 0x0000000c15157223 */ /* 0x184fe20000000010 */
[----:B------:R-:W-:Y:S01]  /*0780*/  FFMA R20, R20, R12, R16 ;  /* 0x0000000c14147223 */ /* 0x000fe20000000010 */
[-CC-:B------:R-:W-:Y:S01]  /*0790*/  FFMA R22, R22, R13.reuse, R17.reuse ;  /* 0x0000000d16167223 */ /* 0x180fe20000000011 */
[----:B------:R-:W-:Y:S01]  /*07a0*/  FFMA R12, R23, R13, R17 ;  /* 0x0000000d170c7223 */ /* 0x000fe20000000011 */
[-CC-:B------:R-:W-:Y:S01]  /*07b0*/  FFMA R13, R24, R14.reuse, R18.reuse ;  /* 0x0000000e180d7223 */ /* 0x180fe20000000012 */
[----:B------:R-:W-:Y:S01]  /*07c0*/  FFMA R25, R25, R14, R18 ;  /* 0x0000000e19197223 */ /* 0x000fe20000000012 */
[----:B0-----:R-:W-:Y:S02]  /*07d0*/  SHF.R.U32.HI R14, RZ, 0x1, R3 ;  /* 0x00000001ff0e7819 */ /* 0x001fe40000011603 */
[----:B------:R-:W-:Y:S01]  /*07e0*/  SHF.L.U32 R16, R3, 0x4, RZ ;  /* 0x0000000403107819 */ /* 0x000fe200000006ff */
[----:B------:R-:W-:Y:S01]  /*07f0*/  FFMA R28, R28, R15, R19 ;  /* 0x0000000f1c1c7223 */ /* 0x000fe20000000013 */
[----:B------:R-:W-:-:S02]  /*0800*/  LOP3.LUT R14, R14, 0x3c, RZ, 0xc0, !PT ;  /* 0x0000003c0e0e7812 */ /* 0x000fc400078ec0ff */
[----:B------:R-:W-:Y:S01]  /*0810*/  LOP3.LUT R17, R16, 0x7f0, RZ, 0xc0, !PT ;  /* 0x000007f010117812 */ /* 0x000fe200078ec0ff */
[----:B------:R-:W-:Y:S01]  /*0820*/  FADD R4, R21, R4 ;  /* 0x0000000415047221 */ /* 0x000fe20000000000 */
[----:B------:R-:W-:Y:S01]  /*0830*/  FADD R5, R22, R5 ;  /* 0x0000000516057221 */ /* 0x000fe20000000000 */
[----:B------:R-:W-:Y:S01]  /*0840*/  FADD R13, R13, R6 ;  /* 0x000000060d0d7221 */ /* 0x000fe20000000000 */
[----:B------:R-:W-:Y:S01]  /*0850*/  IADD3 R18, R17, UR5, R14 ;  /* 0x0000000511127c10 */ /* 0x000fe2000fffe00e */
[----:B------:R-:W-:Y:S01]  /*0860*/  FADD R28, R28, R7 ;  /* 0x000000071c1c7221 */ /* 0x000fe20000000000 */
[----:B------:R-:W-:Y:S02]  /*0870*/  SHF.R.U32.HI R23, RZ, 0x5, R2 ;  /* 0x00000005ff177819 */ /* 0x000fe40000011602 */
[----:B------:R-:W-:Y:S02]  /*0880*/  SHF.R.U32.HI R16, RZ, 0x3, R3 ;  /* 0x00000003ff107819 */ /* 0x000fe40000011603 */
[----:B------:R-:W-:Y:S01]  /*0890*/  LOP3.LUT R2, R3, 0x7f, RZ, 0xc0, !PT ;  /* 0x0000007f03027812 */ /* 0x000fe200078ec0ff */
[----:B------:R0:W-:Y:S01]  /*08a0*/  STS [R18], R4 ;  /* 0x0000000412007388 */ /* 0x0001e20000000800 */
[----:B------:R-:W-:-:S03]  /*08b0*/  LOP3.LUT R3, R16, 0xc, RZ, 0xc0, !PT ;  /* 0x0000000c10037812 */ /* 0x000fc600078ec0ff */
[----:B------:R1:W-:Y:S01]  /*08c0*/  STS [R18+0x4], R5 ;  /* 0x0000040512007388 */ /* 0x0003e20000000800 */
[----:B------:R-:W-:-:S03]  /*08d0*/  LOP3.LUT R14, R2, 0x80, RZ, 0xfc, !PT ;  /* 0x00000080020e7812 */ /* 0x000fc600078efcff */
[----:B------:R-:W-:Y:S01]  /*08e0*/  STS [R18+0x8], R13 ;  /* 0x0000080d12007388 */ /* 0x000fe20000000800 */
[----:B------:R-:W-:-:S03]  /*08f0*/  SGXT.U32 R17, R23, 0x2 ;  /* 0x000000021711781a */ /* 0x000fc60000000000 */
[----:B------:R-:W-:Y:S01]  /*0900*/  STS [R18+0xc], R28 ;  /* 0x00000c1c12007388 */ /* 0x000fe20000000800 */
[C---:B------:R-:W-:Y:S02]  /*0910*/  LOP3.LUT R16, R2.reuse, 0x100, RZ, 0xfc, !PT ;  /* 0x0000010002107812 */ /* 0x040fe400078efcff */
[----:B------:R-:W-:Y:S02]  /*0920*/  LOP3.LUT R23, R2, 0x180, RZ, 0xfc, !PT ;  /* 0x0000018002177812 */ /* 0x000fe400078efcff */
[----:B------:R-:W-:Y:S02]  /*0930*/  SHF.R.U32.HI R14, RZ, 0x3, R14 ;  /* 0x00000003ff0e7819 */ /* 0x000fe4000001160e */
[----:B------:R-:W-:Y:S02]  /*0940*/  SHF.R.U32.HI R16, RZ, 0x3, R16 ;  /* 0x00000003ff107819 */ /* 0x000fe40000011610 */
[----:B------:R-:W-:Y:S02]  /*0950*/  SHF.R.U32.HI R23, RZ, 0x3, R23 ;  /* 0x00000003ff177819 */ /* 0x000fe40000011617 */
[----:B------:R-:W-:-:S02]  /*0960*/  LOP3.LUT R14, R14, 0x1c, RZ, 0xc0, !PT ;  /* 0x0000001c0e0e7812 */ /* 0x000fc400078ec0ff */
[----:B------:R-:W-:Y:S02]  /*0970*/  LOP3.LUT R16, R16, 0x2c, RZ, 0xc0, !PT ;  /* 0x0000002c10107812 */ /* 0x000fe400078ec0ff */
[----:B------:R-:W-:Y:S02]  /*0980*/  LOP3.LUT R24, R23, 0x3c, RZ, 0xc0, !PT ;  /* 0x0000003c17187812 */ /* 0x000fe400078ec0ff */
[----:B------:R-:W-:Y:S02]  /*0990*/  IADD3 R23, R14, UR5, RZ ;  /* 0x000000050e177c10 */ /* 0x000fe4000fffe0ff */
[----:B------:R-:W-:Y:S02]  /*09a0*/  LOP3.LUT R17, R17, UR4, RZ, 0xfc, !PT ;  /* 0x0000000411117c12 */ /* 0x000fe4000f8efcff */
[----:B------:R-:W-:Y:S02]  /*09b0*/  IADD3 R3, R3, UR5, RZ ;  /* 0x0000000503037c10 */ /* 0x000fe4000fffe0ff */
[----:B------:R-:W-:-:S02]  /*09c0*/  IADD3 R27, R16, UR5, RZ ;  /* 0x00000005101b7c10 */ /* 0x000fc4000fffe0ff */
[----:B------:R-:W-:Y:S02]  /*09d0*/  IADD3 R24, R24, UR5, RZ ;  /* 0x0000000518187c10 */ /* 0x000fe4000fffe0ff */
[C---:B------:R-:W-:Y:S01]  /*09e0*/  LEA R14, R2.reuse, R23, 0x2 ;  /* 0x00000017020e7211 */ /* 0x040fe200078e10ff */
[----:B0-----:R-:W-:Y:S01]  /*09f0*/  FFMA R4, R29, R15, R19 ;  /* 0x0000000f1d047223 */ /* 0x001fe20000000013 */
[C---:B------:R-:W-:Y:S01]  /*0a00*/  LEA R3, R2.reuse, R3, 0x2 ;  /* 0x0000000302037211 */ /* 0x040fe200078e10ff */
[----:B------:R-:W-:Y:S01]  /*0a10*/  BAR.SYNC.DEFER_BLOCKING 0x0 ;  /* 0x0000000000007b1d */ /* 0x000fe20000010000 */
[C---:B------:R-:W-:Y:S02]  /*0a20*/  LEA R16, R2.reuse, R27, 0x2 ;  /* 0x0000001b02107211 */ /* 0x040fe400078e10ff */
[----:B------:R-:W-:Y:S02]  /*0a30*/  LOP3.LUT R23, R17, 0x18, RZ, 0xfc, !PT ;  /* 0x0000001811177812 */ /* 0x000fe400078efcff */
[----:B------:R-:W-:Y:S01]  /*0a40*/  LEA R2, R2, R24, 0x2 ;  /* 0x0000001802027211 */ /* 0x000fe200078e10ff */
[----:B------:R-:W-:Y:S01]  /*0a50*/  FADD R15, R20, R8 ;  /* 0x00000008140f7221 */ /* 0x000fe20000000000 */
[----:B------:R-:W-:Y:S01]  /*0a60*/  FADD R9, R12, R9 ;  /* 0x000000090c097221 */ /* 0x000fe20000000000 */
[----:B------:R-:W-:-:S04]  /*0a70*/  IMAD.HI R21, R23, 0x5397829d, RZ ;  /* 0x5397829d17157827 */ /* 0x000fc800078e02ff */
[----:B------:R-:W-:Y:S01]  /*0a80*/  FADD R29, R25, R10 ;  /* 0x0000000a191d7221 */ /* 0x000fe20000000000 */
[----:B------:R-:W-:Y:S01]  /*0a90*/  FADD R8, R4, R11 ;  /* 0x0000000b04087221 */ /* 0x000fe20000000000 */
[----:B------:R-:W0:Y:S04]  /*0aa0*/  LDS R13, [R3] ;  /* 0x00000000030d7984 */ /* 0x000e280000000800 */
[----:B------:R-:W2:Y:S01]  /*0ab0*/  LDS R12, [R14+0x200] ;  /* 0x000200000e0c7984 */ /* 0x000ea20000000800 */
[----:B------:R-:W-:Y:S01]  /*0ac0*/  SHF.R.U32.HI R22, RZ, 0x1f, R21 ;  /* 0x0000001fff167819 */ /* 0x000fe20000011615 */
[----:B-1----:R-:W1:Y:S02]  /*0ad0*/  LDC.64 R4, c[0x0][0x240] ;  /* 0x00009000ff047b82 */ /* 0x002e640000000a00 */
[----:B------:R-:W3:Y:S04]  /*0ae0*/  LDS R11, [R16+0x400] ;  /* 0x00040000100b7984 */ /* 0x000ee80000000800 */
[----:B------:R-:W4:Y:S02]  /*0af0*/  LDS R10, [R2+0x600] ;  /* 0x00060000020a7984 */ /* 0x000f240000000800 */
[----:B------:R-:W-:Y:S01]  /*0b00*/  BAR.SYNC.DEFER_BLOCKING 0x0 ;  /* 0x0000000000007b1d */ /* 0x000fe20000010000 */
[----:B------:R-:W-:-:S02]  /*0b10*/  LEA.HI.SX32 R22, R21, R22, 0x1c ;  /* 0x0000001615167211 */ /* 0x000fc400078fe2ff */
[----:B------:R-:W-:-:S03]  /*0b20*/  ISETP.LT.AND P1, PT, R23, 0xc4, !P0 ;  /* 0x000000c41700780c */ /* 0x000fc60004721270 */
[----:B------:R-:W-:Y:S02]  /*0b30*/  IMAD R21, R22, -0x31, R23 ;  /* 0xffffffcf16157824 */ /* 0x000fe400078e0217 */
[----:B------:R-:W-:-:S04]  /*0b40*/  IMAD.HI R23, R17, 0x5397829d, RZ ;  /* 0x5397829d11177827 */ /* 0x000fc800078e02ff */
[----:B------:R-:W-:-:S04]  /*0b50*/  IMAD R21, R0, 0x31, R21 ;  /* 0x0000003100157824 */ /* 0x000fc800078e0215 */
[----:B------:R-:W-:Y:S01]  /*0b60*/  IMAD R21, R22, 0x1260, R21 ;  /* 0x0000126016157824 */ /* 0x000fe200078e0215 */
[----:B------:R-:W-:-:S04]  /*0b70*/  SHF.R.U32.HI R22, RZ, 0x1f, R23 ;  /* 0x0000001fff167819 */ /* 0x000fc80000011617 */
[----:B------:R-:W-:Y:S01]  /*0b80*/  LEA.HI.SX32 R22, R23, R22, 0x1c ;  /* 0x0000001617167211 */ /* 0x000fe200078fe2ff */
[----:B------:R-:W-:Y:S04]  /*0b90*/  STS [R18], R15 ;  /* 0x0000000f12007388 */ /* 0x000fe80000000800 */
[----:B------:R5:W-:Y:S04]  /*0ba0*/  STS [R18+0x4], R9 ;  /* 0x0000040912007388 */ /* 0x000be80000000800 */
[----:B------:R-:W-:Y:S04]  /*0bb0*/  STS [R18+0x8], R29 ;  /* 0x0000081d12007388 */ /* 0x000fe80000000800 */
[----:B------:R0:W-:Y:S01]  /*0bc0*/  STS [R18+0xc], R8 ;  /* 0x00000c0812007388 */ /* 0x0001e20000000800 */
[----:B------:R-:W-:Y:S01]  /*0bd0*/  BAR.SYNC.DEFER_BLOCKING 0x0 ;  /* 0x0000000000007b1d */ /* 0x000fe20000010000 */
[----:B------:R-:W-:Y:S01]  /*0be0*/  IMAD R23, R22, -0x31, R17 ;  /* 0xffffffcf16177824 */ /* 0x000fe200078e0211 */
[----:B------:R-:W-:-:S02]  /*0bf0*/  LOP3.LUT R27, R17, 0x14, RZ, 0xfc, !PT ;  /* 0x00000014111b7812 */ /* 0x000fc400078efcff */
[----:B------:R-:W-:Y:S01]  /*0c00*/  LOP3.LUT R6, R17, 0x10, RZ, 0xfc, !PT ;  /* 0x0000001011067812 */ /* 0x000fe200078efcff */
[----:B------:R-:W-:-:S04]  /*0c10*/  IMAD R23, R0, 0x31, R23 ;  /* 0x0000003100177824 */ /* 0x000fc800078e0217 */
[----:B------:R-:W-:Y:S02]  /*0c20*/  IMAD R23, R22, 0x1260, R23 ;  /* 0x0000126016177824 */ /* 0x000fe400078e0217 */
[----:B------:R-:W-:-:S04]  /*0c30*/  IMAD.HI R22, R27, 0x5397829d, RZ ;  /* 0x5397829d1b167827 */ /* 0x000fc800078e02ff */
[----:B------:R-:W-:Y:S01]  /*0c40*/  IMAD.HI R24, R6, 0x5397829d, RZ ;  /* 0x5397829d06187827 */ /* 0x000fe200078e02ff */
[----:B------:R-:W-:Y:S02]  /*0c50*/  SHF.R.U32.HI R7, RZ, 0x1f, R22 ;  /* 0x0000001fff077819 */ /* 0x000fe40000011616 */
[----:B------:R-:W-:Y:S02]  /*0c60*/  LOP3.LUT R19, R17, 0x4, RZ, 0xfc, !PT ;  /* 0x0000000411137812 */ /* 0x000fe400078efcff */
[----:B------:R-:W-:Y:S02]  /*0c70*/  SHF.R.U32.HI R26, RZ, 0x1f, R24 ;  /* 0x0000001fff1a7819 */ /* 0x000fe40000011618 */
[----:B------:R-:W-:Y:S02]  /*0c80*/  LEA.HI.SX32 R22, R22, R7, 0x1c ;  /* 0x0000000716167211 */ /* 0x000fe400078fe2ff */
[----:B------:R-:W-:Y:S01]  /*0c90*/  LEA.HI.SX32 R7, R24, R26, 0x1c ;  /* 0x0000001a18077211 */ /* 0x000fe200078fe2ff */
[----:B------:R-:W2:Y:S01]  /*0ca0*/  LDS R3, [R3] ;  /* 0x0000000003037984 */ /* 0x000ea20000000800 */
[----:B------:R-:W-:Y:S01]  /*0cb0*/  IMAD.HI R26, R19, 0x5397829d, RZ ;  /* 0x5397829d131a7827 */ /* 0x000fe200078e02ff */
[----:B------:R-:W-:-:S02]  /*0cc0*/  LOP3.LUT R24, R17, 0x8, RZ, 0xfc, !PT ;  /* 0x0000000811187812 */ /* 0x000fc400078efcff */
[----:B------:R-:W2:Y:S01]  /*0cd0*/  LDS R14, [R14+0x200] ;  /* 0x000200000e0e7984 */ /* 0x000ea20000000800 */
[----:B------:R-:W-:Y:S02]  /*0ce0*/  LOP3.LUT R20, R17, 0xc, RZ, 0xfc, !PT ;  /* 0x0000000c11147812 */ /* 0x000fe400078efcff */
[----:B------:R-:W-:Y:S01]  /*0cf0*/  ISETP.LT.AND P2, PT, R27, 0xc4, !P0 ;  /* 0x000000c41b00780c */ /* 0x000fe20004741270 */
[----:B------:R-:W2:Y:S01]  /*0d00*/  LDS R16, [R16+0x400] ;  /* 0x0004000010107984 */ /* 0x000ea20000000800 */
[----:B------:R-:W-:Y:S01]  /*0d10*/  IMAD R27, R22, -0x31, R27 ;  /* 0xffffffcf161b7824 */ /* 0x000fe200078e021b */
[----:B-----5:R-:W-:Y:S01]  /*0d20*/  SHF.R.U32.HI R9, RZ, 0x1f, R26 ;  /* 0x0000001fff097819 */ /* 0x020fe2000001161a */
[----:B0-----:R-:W-:Y:S01]  /*0d30*/  IMAD.HI R18, R24, 0x5397829d, RZ ;  /* 0x5397829d18127827 */ /* 0x001fe200078e02ff */
[----:B------:R-:W-:-:S03]  /*0d40*/  ISETP.LT.AND P3, PT, R17, 0xc4, !P0 ;  /* 0x000000c41100780c */ /* 0x000fc60004761270 */
[----:B------:R-:W-:Y:S01]  /*0d50*/  IMAD.HI R25, R20, 0x5397829d, RZ ;  /* 0x5397829d14197827 */ /* 0x000fe200078e02ff */
[----:B------:R-:W-:-:S03]  /*0d60*/  LEA.HI.SX32 R26, R26, R9, 0x1c ;  /* 0x000000091a1a7211 */ /* 0x000fc600078fe2ff */
[----:B------:R-:W-:Y:S01]  /*0d70*/  IMAD R15, R0, 0x31, R27 ;  /* 0x00000031000f7824 */ /* 0x000fe200078e021b */
[----:B------:R-:W-:-:S03]  /*0d80*/  SHF.R.U32.HI R27, RZ, 0x1f, R18 ;  /* 0x0000001fff1b7819 */ /* 0x000fc60000011612 */
[----:B------:R-:W-:Y:S01]  /*0d90*/  IMAD R15, R22, 0x1260, R15 ;  /* 0x00001260160f7824 */ /* 0x000fe200078e020f */
[----:B------:R-:W-:Y:S01]  /*0da0*/  SHF.R.U32.HI R22, RZ, 0x1f, R25 ;  /* 0x0000001fff167819 */ /* 0x000fe20000011619 */
[----:B-1----:R-:W-:Y:S01]  /*0db0*/  IMAD.WIDE R8, R23, 0x4, R4 ;  /* 0x0000000417087825 */ /* 0x002fe200078e0204 */
[----:B------:R-:W-:Y:S02]  /*0dc0*/  ISETP.LT.AND P6, PT, R19, 0xc4, !P0 ;  /* 0x000000c41300780c */ /* 0x000fe400047c1270 */
[----:B------:R-:W-:Y:S01]  /*0dd0*/  LEA.HI.SX32 R23, R18, R27, 0x1c ;  /* 0x0000001b12177211 */ /* 0x000fe200078fe2ff */
[----:B------:R-:W-:Y:S01]  /*0de0*/  IMAD R19, R26, -0x31, R19 ;  /* 0xffffffcf1a137824 */ /* 0x000fe200078e0213 */
[----:B------:R-:W-:-:S03]  /*0df0*/  LEA.HI.SX32 R25, R25, R22, 0x1c ;  /* 0x0000001619197211 */ /* 0x000fc600078fe2ff */
[----:B------:R-:W-:Y:S02]  /*0e00*/  IMAD R18, R0, 0x31, R19 ;  /* 0x0000003100127824 */ /* 0x000fe400078e0213 */
[----:B------:R-:W-:Y:S02]  /*0e10*/  IMAD R19, R7, -0x31, R6 ;  /* 0xffffffcf07137824 */ /* 0x000fe400078e0206 */
[----:B------:R-:W-:Y:S01]  /*0e20*/  IMAD R29, R23, -0x31, R24 ;  /* 0xffffffcf171d7824 */ /* 0x000fe200078e0218 */
[----:B------:R0:W-:Y:S01]  /*0e30*/  @P3 STG.E desc[UR8][R8.64], R13 ;  /* 0x0000000d08003986 */ /* 0x0001e2000c101908 */
[----:B------:R-:W-:Y:S01]  /*0e40*/  IMAD R27, R25, -0x31, R20 ;  /* 0xffffffcf191b7824 */ /* 0x000fe200078e0214 */
[----:B------:R-:W-:Y:S01]  /*0e50*/  ISETP.LT.AND P4, PT, R20, 0xc4, !P0 ;  /* 0x000000c41400780c */ /* 0x000fe20004781270 */
[----:B------:R-:W-:Y:S01]  /*0e60*/  IMAD R20, R0, 0x31, R19 ;  /* 0x0000003100147824 */ /* 0x000fe200078e0213 */
[----:B------:R-:W-:Y:S01]  /*0e70*/  ISETP.LT.AND P3, PT, R6, 0xc4, !P0 ;  /* 0x000000c40600780c */ /* 0x000fe20004761270 */
[----:B------:R-:W-:Y:S01]  /*0e80*/  IMAD R26, R26, 0x1260, R18 ;  /* 0x000012601a1a7824 */ /* 0x000fe200078e0212 */
[----:B------:R-:W-:Y:S01]  /*0e90*/  ISETP.LT.AND P5, PT, R24, 0xc4, !P0 ;  /* 0x000000c41800780c */ /* 0x000fe200047a1270 */
[C---:B------:R-:W-:Y:S01]  /*0ea0*/  IMAD R6, R0.reuse, 0x31, R29 ;  /* 0x0000003100067824 */ /* 0x040fe200078e021d */
[----:B------:R-:W-:Y:S01]  /*0eb0*/  LOP3.LUT R17, R17, 0x1c, RZ, 0xfc, !PT ;  /* 0x0000001c11117812 */ /* 0x000fe200078efcff */
[----:B------:R-:W-:-:S02]  /*0ec0*/  IMAD R18, R0, 0x31, R27 ;  /* 0x0000003100127824 */ /* 0x000fc400078e021b */
[----:B0-----:R-:W-:Y:S01]  /*0ed0*/  IMAD R13, R7, 0x1260, R20 ;  /* 0x00001260070d7824 */ /* 0x001fe200078e0214 */
[----:B------:R-:W-:Y:S01]  /*0ee0*/  ISETP.LT.AND P0, PT, R17, 0xc4, !P0 ;  /* 0x000000c41100780c */ /* 0x000fe20004701270 */
[----:B------:R-:W-:Y:S02]  /*0ef0*/  IMAD R7, R23, 0x1260, R6 ;  /* 0x0000126017077824 */ /* 0x000fe400078e0206 */
[----:B------:R-:W-:Y:S02]  /*0f00*/  IMAD R19, R25, 0x1260, R18 ;  /* 0x0000126019137824 */ /* 0x000fe400078e0212 */
[----:B------:R-:W-:-:S04]  /*0f10*/  IMAD.WIDE R8, R26, 0x4, R4 ;  /* 0x000000041a087825 */ /* 0x000fc800078e0204 */
[--C-:B------:R-:W-:Y:S01]  /*0f20*/  IMAD.WIDE R6, R7, 0x4, R4.reuse ;  /* 0x0000000407067825 */ /* 0x100fe200078e0204 */
[----:B--2---:R0:W-:Y:S03]  /*0f30*/  @P6 STG.E desc[UR8][R8.64], R12 ;  /* 0x0000000c08006986 */ /* 0x0041e6000c101908 */
[--C-:B------:R-:W-:Y:S01]  /*0f40*/  IMAD.WIDE R18, R19, 0x4, R4.reuse ;  /* 0x0000000413127825 */ /* 0x100fe200078e0204 */
[----:B---3--:R0:W-:Y:S03]  /*0f50*/  @P5 STG.E desc[UR8][R6.64], R11 ;  /* 0x0000000b06005986 */ /* 0x0081e6000c101908 */
[--C-:B------:R-:W-:Y:S01]  /*0f60*/  IMAD.WIDE R22, R13, 0x4, R4.reuse ;  /* 0x000000040d167825 */ /* 0x100fe200078e0204 */
[----:B----4-:R0:W-:Y:S03]  /*0f70*/  @P4 STG.E desc[UR8][R18.64], R10 ;  /* 0x0000000a12004986 */ /* 0x0101e6000c101908 */
[--C-:B------:R-:W-:Y:S01]  /*0f80*/  IMAD.WIDE R24, R15, 0x4, R4.reuse ;  /* 0x000000040f187825 */ /* 0x100fe200078e0204 */
[----:B------:R0:W-:Y:S03]  /*0f90*/  @P3 STG.E desc[UR8][R22.64], R3 ;  /* 0x0000000316003986 */ /* 0x0001e6000c101908 */
[----:B------:R-:W-:Y:S01]  /*0fa0*/  IMAD.WIDE R20, R21, 0x4, R4 ;  /* 0x0000000415147825 */ /* 0x000fe200078e0204 */
[----:B------:R0:W-:Y:S04]  /*0fb0*/  @P2 STG.E desc[UR8][R24.64], R14 ;  /* 0x0000000e18002986 */ /* 0x0001e8000c101908 */
[----:B------:R0:W-:Y:S02]  /*0fc0*/  @P1 STG.E desc[UR8][R20.64], R16 ;  /* 0x0000001014001986 */ /* 0x0001e4000c101908 */
[----:B0-----:R-:W-:Y:S05]  /*0fd0*/  @!P0 EXIT ;  /* 0x000000000000894d */ /* 0x001fea0003800000 */
[----:B0-----:R-:W0:Y:S01]  /*0fe0*/  LDS R7, [R2+0x600] ;  /* 0x0006000002077984 */ /* 0x001e220000000800 */
[----:B------:R-:W-:-:S05]  /*0ff0*/  IMAD.HI R3, R17, 0x5397829d, RZ ;  /* 0x5397829d11037827 */ /* 0x000fca00078e02ff */
[----:B------:R-:W-:-:S04]  /*1000*/  SHF.R.U32.HI R6, RZ, 0x1f, R3 ;  /* 0x0000001fff067819 */ /* 0x000fc80000011603 */
[----:B------:R-:W-:-:S05]  /*1010*/  LEA.HI.SX32 R6, R3, R6, 0x1c ;  /* 0x0000000603067211 */ /* 0x000fca00078fe2ff */
[----:B------:R-:W-:-:S04]  /*1020*/  IMAD R17, R6, -0x31, R17 ;  /* 0xffffffcf06117824 */ /* 0x000fc800078e0211 */
[----:B------:R-:W-:-:S04]  /*1030*/  IMAD R17, R0, 0x31, R17 ;  /* 0x0000003100117824 */ /* 0x000fc800078e0211 */
[----:B------:R-:W-:-:S04]  /*1040*/  IMAD R17, R6, 0x1260, R17 ;  /* 0x0000126006117824 */ /* 0x000fc800078e0211 */
[----:B------:R-:W-:-:S05]  /*1050*/  IMAD.WIDE R4, R17, 0x4, R4 ;  /* 0x0000000411047825 */ /* 0x000fca00078e0204 */
[----:B0-----:R-:W-:Y:S01]  /*1060*/  STG.E desc[UR8][R4.64], R7 ;  /* 0x0000000704007986 */ /* 0x001fe2000c101908 */
[----:B------:R-:W-:Y:S05]  /*1070*/  EXIT ;  /* 0x000000000000794d */ /* 0x000fea0003800000 */
.L_x_0:
[----:B------:R-:W-:-:S00]  /*1080*/  BRA `(.L_x_0) ;  /* 0xfffffffc00fc7947 */ /* 0x000fc0000383ffff */
[----:B------:R-:W-:-:S00]  /*1090*/  NOP ;  /* 0x0000000000007918 */ /* 0x000fc00000000000 */
        /* <DEDUP_REMOVED lines=14> */
.L_x_1:


//--------------------- .nv.global.init           --------------------------
	.section	.nv.global.init,"aw",@progbits
.nv.global.init:
	.type		_$_str,@object
	.size		_$_str,(_$_str_$_2 - _$_str)
_$_str:
        /*0000*/ 	.byte	0x5f, 0x5f, 0x43, 0x55, 0x44, 0x41, 0x5f, 0x46, 0x54, 0x5a, 0x00
	.type		_$_str_$_2,@object
	.size		_$_str_$_2,(.L_1 - _$_str_$_2)
_$_str_$_2:
        /*000b*/ 	.byte	0x5f, 0x5f, 0x43, 0x55, 0x44, 0x41, 0x5f, 0x50, 0x52, 0x45, 0x43, 0x5f, 0x53, 0x51, 0x52, 0x54
        /*001b*/ 	.byte	0x00
.L_1:


//--------------------- .nv.shared.triton_poi_fused__native_batch_norm_legit_no_training_add_21 --------------------------
	.section	.nv.shared.triton_poi_fused__native_batch_norm_legit_no_training_add_21,"aw",@nobits
	.sectionflags	@""
	.align	16
	.zero		1024


//--------------------- .nv.constant0.triton_poi_fused__native_batch_norm_legit_no_training_add_21 --------------------------
	.section	.nv.constant0.triton_poi_fused__native_batch_norm_legit_no_training_add_21,"a",@progbits
	.sectionflags	@""
	.align	4
.nv.constant0.triton_poi_fused__native_batch_norm_legit_no_training_add_21:
	.zero		592
